	.headerflags	@"EF_CUDA_TEXMODE_UNIFIED EF_CUDA_64BIT_ADDRESS EF_CUDA_ACCELERATORS EF_CUDA_SM90 EF_CUDA_VIRTUAL_SM(EF_CUDA_SM90)"
	.elftype	@"ET_EXEC"


//--------------------- .nv.info                  --------------------------
	.section	.nv.info,"",@"SHT_CUDA_INFO"
	.align	4


	//----- nvinfo : EIATTR_REGCOUNT
	.align		4
        /*0000*/ 	.byte	0x04, 0x2f
        /*0002*/ 	.short	(.L_1 - .L_0)
	.align		4
.L_0:
        /*0004*/ 	.word	index@(triton_poi_fused_leaky_relu_leaky_relu_backward_2)
        /*0008*/ 	.word	0x00000008


	//----- nvinfo : EIATTR_MIN_STACK_SIZE
	.align		4
.L_1:
        /*000c*/ 	.byte	0x04, 0x12
        /*000e*/ 	.short	(.L_3 - .L_2)
	.align		4
.L_2:
        /*0010*/ 	.word	index@(triton_poi_fused_leaky_relu_leaky_relu_backward_2)
        /*0014*/ 	.word	0x00000000


	//----- nvinfo : EIATTR_FRAME_SIZE
	.align		4
.L_3:
        /*0018*/ 	.byte	0x04, 0x11
        /*001a*/ 	.short	(.L_5 - .L_4)
	.align		4
.L_4:
        /*001c*/ 	.word	index@(triton_poi_fused_leaky_relu_leaky_relu_backward_2)
        /*0020*/ 	.word	0x00000000


	//----- nvinfo : EIATTR_MIN_STACK_SIZE
	.align		4
.L_5:
        /*0024*/ 	.byte	0x04, 0x12
        /*0026*/ 	.short	(.L_7 - .L_6)
	.align		4
.L_6:
        /*0028*/ 	.word	index@(triton_poi_fused_leaky_relu_leaky_relu_backward_2)
        /*002c*/ 	.word	0x00000000
.L_7:


//--------------------- .nv.info.triton_poi_fused_leaky_relu_leaky_relu_backward_2 --------------------------
	.section	.nv.info.triton_poi_fused_leaky_relu_leaky_relu_backward_2,"",@"SHT_CUDA_INFO"
	.sectionflags	@""
	.align	4


	//----- nvinfo : EIATTR_CUDA_API_VERSION
	.align		4
        /*0000*/ 	.byte	0x04, 0x37
        /*0002*/ 	.short	(.L_9 - .L_8)
.L_8:
        /*0004*/ 	.word	0x0000007c


	//----- nvinfo : EIATTR_KPARAM_INFO
	.align		4
.L_9:
        /*0008*/ 	.byte	0x04, 0x17
        /*000a*/ 	.short	(.L_11 - .L_10)
.L_10:
        /*000c*/ 	.word	0x00000000
        /*0010*/ 	.short	0x0002
        /*0012*/ 	.short	0x0010
        /*0014*/ 	.byte	0x00, 0xf0, 0x11, 0x00


	//----- nvinfo : EIATTR_KPARAM_INFO
	.align		4
.L_11:
        /*0018*/ 	.byte	0x04, 0x17
        /*001a*/ 	.short	(.L_13 - .L_12)
.L_12:
        /*001c*/ 	.word	0x00000000
        /*0020*/ 	.short	0x0001
        /*0022*/ 	.short	0x0008
        /*0024*/ 	.byte	0x00, 0xf4, 0x21, 0x00


	//----- nvinfo : EIATTR_KPARAM_INFO
	.align		4
.L_13:
        /*0028*/ 	.byte	0x04, 0x17
        /*002a*/ 	.short	(.L_15 - .L_14)
.L_14:
        /*002c*/ 	.word	0x00000000
        /*0030*/ 	.short	0x0000
        /*0032*/ 	.short	0x0000
        /*0034*/ 	.byte	0x00, 0xf4, 0x21, 0x00


	//----- nvinfo : EIATTR_SPARSE_MMA_MASK
	.align		4
.L_15:
        /*0038*/ 	.byte	0x03, 0x50
        /*003a*/ 	.short	0x0000


	//----- nvinfo : EIATTR_MAXREG_COUNT
	.align		4
        /*003c*/ 	.byte	0x03, 0x1b
        /*003e*/ 	.short	0x00ff


	//----- nvinfo : EIATTR_EXIT_INSTR_OFFSETS
	.align		4
        /*0040*/ 	.byte	0x04, 0x1c
        /*0042*/ 	.short	(.L_17 - .L_16)


	//   ....[0]....
.L_16:
        /*0044*/ 	.word	0x00000160


	//   ....[1]....
        /*0048*/ 	.word	0x00000180


	//----- nvinfo : EIATTR_REQNTID
	.align		4
.L_17:
        /*004c*/ 	.byte	0x04, 0x10
        /*004e*/ 	.short	(.L_19 - .L_18)
.L_18:
        /*0050*/ 	.word	0x00000080
        /*0054*/ 	.word	0x00000001
        /*0058*/ 	.word	0x00000001


	//----- nvinfo : EIATTR_CRS_STACK_SIZE
	.align		4
.L_19:
        /*005c*/ 	.byte	0x04, 0x1e
        /*005e*/ 	.short	(.L_21 - .L_20)
.L_20:
        /*0060*/ 	.word	0x00000000


	//----- nvinfo : EIATTR_CBANK_PARAM_SIZE
	.align		4
.L_21:
        /*0064*/ 	.byte	0x03, 0x19
        /*0066*/ 	.short	0x0014


	//----- nvinfo : EIATTR_PARAM_CBANK
	.align		4
        /*0068*/ 	.byte	0x04, 0x0a
        /*006a*/ 	.short	(.L_23 - .L_22)
	.align		4
.L_22:
        /*006c*/ 	.word	index@(.nv.constant0.triton_poi_fused_leaky_relu_leaky_relu_backward_2)
        /*0070*/ 	.short	0x0210
        /*0072*/ 	.short	0x0014


	//----- nvinfo : EIATTR_SW_WAR
	.align		4
.L_23:
        /*0074*/ 	.byte	0x04, 0x36
        /*0076*/ 	.short	(.L_25 - .L_24)
.L_24:
        /*0078*/ 	.word	0x00000008
.L_25:


//--------------------- .nv.callgraph             --------------------------
	.section	.nv.callgraph,"",@"SHT_CUDA_CALLGRAPH"
	.align	4
	.sectionentsize	8
	.align		4
        /*0000*/ 	.word	0x00000000
	.align		4
        /*0004*/ 	.word	0xffffffff
	.align		4
        /*0008*/ 	.word	0x00000000
	.align		4
        /*000c*/ 	.word	0xfffffffe
	.align		4
        /*0010*/ 	.word	0x00000000
	.align		4
        /*0014*/ 	.word	0xfffffffd
	.align		4
        /*0018*/ 	.word	0x00000000
	.align		4
        /*001c*/ 	.word	0xfffffffc


//--------------------- .text.triton_poi_fused_leaky_relu_leaky_relu_backward_2 --------------------------
	.section	.text.triton_poi_fused_leaky_relu_leaky_relu_backward_2,"ax",@progbits
	.align	128
        .global         triton_poi_fused_leaky_relu_leaky_relu_backward_2
        .type           triton_poi_fused_leaky_relu_leaky_relu_backward_2,@function
        .size           triton_poi_fused_leaky_relu_leaky_relu_backward_2,(.L_x_3 - triton_poi_fused_leaky_relu_leaky_relu_backward_2)
        .other          triton_poi_fused_leaky_relu_leaky_relu_backward_2,@"STO_CUDA_ENTRY STV_DEFAULT"
triton_poi_fused_leaky_relu_leaky_relu_backward_2:
.text.triton_poi_fused_leaky_relu_leaky_relu_backward_2:
[----:B------:R-:W0:Y:S02]  /*0000*/  LDC R1, c[0x0][0x28] ;  /* 0x00000a00ff017b82 */ /* 0x000e240000000800 */
[----:B------:R-:W1:Y:S01]  /*0010*/  S2R R0, SR_TID.X ;  /* 0x0000000000007919 */ /* 0x000e620000002100 */
[----:B------:R-:W-:Y:S01]  /*0020*/  ULDC.64 UR4, c[0x0][0x208] ;  /* 0x0000820000047ab9 */ /* 0x000fe20000000a00 */
[----:B------:R-:W-:Y:S01]  /*0030*/  BSSY B0, `(.L_x_0) ;  /* 0x000000a000007945 */ /* 0x000fe20003800000 */
[----:B------:R-:W-:Y:S01]  /*0040*/  IMAD.MOV.U32 R2, RZ, RZ, RZ ;  /* 0x000000ffff027224 */ /* 0x000fe200078e00ff */
[----:B------:R-:W2:Y:S01]  /*0050*/  S2R R5, SR_CTAID.X ;  /* 0x0000000000057919 */ /* 0x000ea20000002500 */
[----:B-1----:R-:W-:-:S05]  /*0060*/  LOP3.LUT R0, R0, 0x7f, RZ, 0xc0, !PT ;  /* 0x0000007f00007812 */ /* 0x002fca00078ec0ff */
[----:B--2---:R-:W-:-:S05]  /*0070*/  IMAD R5, R5, 0x80, R0 ;  /* 0x0000008005057824 */ /* 0x004fca00078e0200 */
[----:B------:R-:W-:-:S13]  /*0080*/  ISETP.GE.AND P0, PT, R5, 0x80, PT ;  /* 0x000000800500780c */ /* 0x000fda0003f06270 */
[----:B------:R-:W-:Y:S05]  /*0090*/  @P0 BRA `(.L_x_1) ;  /* 0x00000000000c0947 */ /* 0x000fea0003800000 */
[----:B------:R-:W1:Y:S02]  /*00a0*/  LDC.64 R2, c[0x0][0x210] ;  /* 0x00008400ff027b82 */ /* 0x000e640000000a00 */
[----:B-1----:R-:W-:-:S06]  /*00b0*/  IMAD.WIDE R2, R5, 0x4, R2 ;  /* 0x0000000405027825 */ /* 0x002fcc00078e0202 */
[----:B------:R1:W5:Y:S02]  /*00c0*/  LDG.E R2, desc[UR4][R2.64] ;  /* 0x0000000402027981 */ /* 0x000364000c1e1900 */
.L_x_1:
[----:B------:R-:W-:Y:S05]  /*00d0*/  BSYNC B0 ;  /* 0x0000000000007941 */ /* 0x000fea0003800000 */
.L_x_0:
[----:B-----5:R-:W-:Y:S01]  /*00e0*/  IMAD.MOV.U32 R0, RZ, RZ, R2 ;  /* 0x000000ffff007224 */ /* 0x020fe200078e0002 */
[----:B------:R-:W-:Y:S02]  /*00f0*/  ULDC.64 UR6, c[0x0][0x218] ;  /* 0x0000860000067ab9 */ /* 0x000fe40000000a00 */
[----:B------:R-:W-:Y:S02]  /*0100*/  IADD3 R2, P2, R5, UR6, RZ ;  /* 0x0000000605027c10 */ /* 0x000fe4000ff5e0ff */
[----:B------:R-:W-:Y:S02]  /*0110*/  FSETP.GT.AND P1, PT, R0, RZ, PT ;  /* 0x000000ff0000720b */ /* 0x000fe40003f24000 */
[----:B-1----:R-:W-:-:S11]  /*0120*/  LEA.HI.X.SX32 R3, R5, UR7, 0x1, P2 ;  /* 0x0000000705037c11 */ /* 0x002fd600090f0eff */
[----:B------:R-:W-:-:S05]  /*0130*/  @!P1 FMUL R0, R0, 0.10000000149011611938 ;  /* 0x3dcccccd00009820 */ /* 0x000fca0000400000 */
[----:B------:R-:W-:-:S04]  /*0140*/  FSETP.GT.AND P1, PT, R0, RZ, PT ;  /* 0x000000ff0000720b */ /* 0x000fc80003f24000 */
[----:B------:R-:W-:Y:S01]  /*0150*/  SEL R5, RZ, 0x1, !P1 ;  /* 0x00000001ff057807 */ /* 0x000fe20004800000 */
[----:B------:R-:W-:Y:S08]  /*0160*/  @P0 EXIT ;  /* 0x000000000000094d */ /* 0x000ff00003800000 */
[----:B------:R-:W-:Y:S01]  /*0170*/  STG.E.U8 desc[UR4][R2.64], R5 ;  /* 0x0000000502007986 */ /* 0x000fe2000c101104 */
[----:B------:R-:W-:Y:S05]  /*0180*/  EXIT ;  /* 0x000000000000794d */ /* 0x000fea0003800000 */
.L_x_2:
[----:B------:R-:W-:-:S00]  /*0190*/  BRA `(.L_x_2) ;  /* 0xfffffffc00fc7947 */ /* 0x000fc0000383ffff */
[----:B------:R-:W-:-:S00]  /*01a0*/  NOP ;  /* 0x0000000000007918 */ /* 0x000fc00000000000 */
        /* <DEDUP_REMOVED lines=13> */
.L_x_3:


//--------------------- .nv.constant0.triton_poi_fused_leaky_relu_leaky_relu_backward_2 --------------------------
	.section	.nv.constant0.triton_poi_fused_leaky_relu_leaky_relu_backward_2,"a",@progbits
	.sectionflags	@""
	.align	4
.nv.constant0.triton_poi_fused_leaky_relu_leaky_relu_backward_2:
	.zero		548
